//
// Generated by NVIDIA NVVM Compiler
//
// Compiler Build ID: CL-36424714
// Cuda compilation tools, release 13.0, V13.0.88
// Based on NVVM 20.0.0
//

.version 9.0
.target sm_100
.address_size 64

	// .globl	_Z10vector_sqrPdS_i

.visible .entry _Z10vector_sqrPdS_i(
	.param .u64 .ptr .align 1 _Z10vector_sqrPdS_i_param_0,
	.param .u64 .ptr .align 1 _Z10vector_sqrPdS_i_param_1,
	.param .u32 _Z10vector_sqrPdS_i_param_2
)
{
	.reg .pred 	%p<2>;
	.reg .b32 	%r<6>;
	.reg .b64 	%rd<8>;
	.reg .b64 	%fd<3>;

	ld.param.u64 	%rd1, [_Z10vector_sqrPdS_i_param_0];
	ld.param.u64 	%rd2, [_Z10vector_sqrPdS_i_param_1];
	ld.param.u32 	%r2, [_Z10vector_sqrPdS_i_param_2];
	mov.u32 	%r3, %ctaid.x;
	mov.u32 	%r4, %ntid.x;
	mov.u32 	%r5, %tid.x;
	mad.lo.s32 	%r1, %r3, %r4, %r5;
	setp.ge.s32 	%p1, %r1, %r2;
	@%p1 bra 	$L__BB0_2;
	cvta.to.global.u64 	%rd3, %rd2;
	cvta.to.global.u64 	%rd4, %rd1;
	mul.wide.s32 	%rd5, %r1, 8;
	add.s64 	%rd6, %rd3, %rd5;
	ld.global.f64 	%fd1, [%rd6];
	mul.f64 	%fd2, %fd1, %fd1;
	add.s64 	%rd7, %rd4, %rd5;
	st.global.f64 	[%rd7], %fd2;
$L__BB0_2:
	ret;

}


// ===== COMPILED SASS (sm_100) =====

	.target	sm_100

	.elftype	@"ET_EXEC"


//--------------------- .note.nv.tkinfo           --------------------------
	.section	.note.nv.tkinfo,"",@"SHT_NOTE"
	.sectionflags	@"SHF_NOTE_NV_TKINFO"
	.tkinfo
        /*0018*/ 	.word	0x00000002
        /*0030*/ 	.string	""
        /*0030*/ 	.string	"ptxas"
        /*0030*/ 	.string	"Cuda compilation tools, release 13.0, V13.0.88"
        /*0030*/ 	.string	"Build cuda_13.0.r13.0/compiler.36424714_0"
        /*0030*/ 	.string	"-arch sm_100 -m 64 "



//--------------------- .note.nv.cuinfo           --------------------------
	.section	.note.nv.cuinfo,"",@"SHT_NOTE"
	.sectionflags	@"SHF_NOTE_NV_CUINFO"
        /*0018*/ 	.short	0x0002
        /*001a*/ 	.short	0x0064
        /*001c*/ 	.short	0x0082
	.zero		2


//--------------------- .nv.info                  --------------------------
	.section	.nv.info,"",@"SHT_CUDA_INFO"
	.align	4


	//----- nvinfo : EIATTR_REGCOUNT
	.align		4
        /*0000*/ 	.byte	0x04, 0x2f
        /*0002*/ 	.short	(.L_1 - .L_0)
	.align		4
.L_0:
        /*0004*/ 	.word	index@(_Z10vector_sqrPdS_i)
        /*0008*/ 	.word	0x0000000c


	//----- nvinfo : EIATTR_FRAME_SIZE
	.align		4
.L_1:
        /*000c*/ 	.byte	0x04, 0x11
        /*000e*/ 	.short	(.L_3 - .L_2)
	.align		4
.L_2:
        /*0010*/ 	.word	index@(_Z10vector_sqrPdS_i)
        /*0014*/ 	.word	0x00000000


	//----- nvinfo : EIATTR_MIN_STACK_SIZE
	.align		4
.L_3:
        /*0018*/ 	.byte	0x04, 0x12
        /*001a*/ 	.short	(.L_5 - .L_4)
	.align		4
.L_4:
        /*001c*/ 	.word	index@(_Z10vector_sqrPdS_i)
        /*0020*/ 	.word	0x00000000
.L_5:


//--------------------- .nv.compat                --------------------------
	.section	.nv.compat,"",@"SHT_CUDA_COMPAT_INFO"
	.align	4
        /*0000*/ 	.byte	0x02, 0x09, 0x00, 0x00, 0x02, 0x02, 0x01, 0x00, 0x02, 0x05, 0x05, 0x00, 0x03, 0x07, 0x01, 0x01
        /*0010*/ 	.byte	0x02, 0x03, 0x00, 0x00, 0x02, 0x06, 0x01, 0x00, 0x04, 0x0b, 0x08, 0x00, 0x01, 0x00, 0x00, 0x00
        /*0020*/ 	.byte	0x00, 0x00, 0x00, 0x00


//--------------------- .nv.info._Z10vector_sqrPdS_i --------------------------
	.section	.nv.info._Z10vector_sqrPdS_i,"",@"SHT_CUDA_INFO"
	.sectionflags	@""
	.align	4


	//----- nvinfo : EIATTR_CUDA_API_VERSION
	.align		4
        /*0000*/ 	.byte	0x04, 0x37
        /*0002*/ 	.short	(.L_7 - .L_6)
.L_6:
        /*0004*/ 	.word	0x00000082


	//----- nvinfo : EIATTR_KPARAM_INFO
	.align		4
.L_7:
        /*0008*/ 	.byte	0x04, 0x17
        /*000a*/ 	.short	(.L_9 - .L_8)
.L_8:
        /*000c*/ 	.word	0x00000000
        /*0010*/ 	.short	0x0002
        /*0012*/ 	.short	0x0010
        /*0014*/ 	.byte	0x00, 0xf0, 0x11, 0x00


	//----- nvinfo : EIATTR_KPARAM_INFO
	.align		4
.L_9:
        /*0018*/ 	.byte	0x04, 0x17
        /*001a*/ 	.short	(.L_11 - .L_10)
.L_10:
        /*001c*/ 	.word	0x00000000
        /*0020*/ 	.short	0x0001
        /*0022*/ 	.short	0x0008
        /*0024*/ 	.byte	0x00, 0xf5, 0x21, 0x00


	//----- nvinfo : EIATTR_KPARAM_INFO
	.align		4
.L_11:
        /*0028*/ 	.byte	0x04, 0x17
        /*002a*/ 	.short	(.L_13 - .L_12)
.L_12:
        /*002c*/ 	.word	0x00000000
        /*0030*/ 	.short	0x0000
        /*0032*/ 	.short	0x0000
        /*0034*/ 	.byte	0x00, 0xf5, 0x21, 0x00


	//----- nvinfo : EIATTR_SPARSE_MMA_MASK
	.align		4
.L_13:
        /*0038*/ 	.byte	0x03, 0x50
        /*003a*/ 	.short	0x0000


	//----- nvinfo : EIATTR_MAXREG_COUNT
	.align		4
        /*003c*/ 	.byte	0x03, 0x1b
        /*003e*/ 	.short	0x00ff


	//----- nvinfo : EIATTR_MERCURY_ISA_VERSION
	.align		4
        /*0040*/ 	.byte	0x03, 0x5f
        /*0042*/ 	.short	0x0101


	//----- nvinfo : EIATTR_VRC_CTA_INIT_COUNT
	.align		4
        /*0044*/ 	.byte	0x02, 0x4a
	.zero		1
	.zero		1


	//----- nvinfo : EIATTR_EXIT_INSTR_OFFSETS
	.align		4
        /*0048*/ 	.byte	0x04, 0x1c
        /*004a*/ 	.short	(.L_15 - .L_14)


	//   ....[0]....
.L_14:
        /*004c*/ 	.word	0x00000070


	//   ....[1]....
        /*0050*/ 	.word	0x00000100


	//----- nvinfo : EIATTR_CBANK_PARAM_SIZE
	.align		4
.L_15:
        /*0054*/ 	.byte	0x03, 0x19
        /*0056*/ 	.short	0x0014


	//----- nvinfo : EIATTR_PARAM_CBANK
	.align		4
        /*0058*/ 	.byte	0x04, 0x0a
        /*005a*/ 	.short	(.L_17 - .L_16)
	.align		4
.L_16:
        /*005c*/ 	.word	index@(.nv.constant0._Z10vector_sqrPdS_i)
        /*0060*/ 	.short	0x0380
        /*0062*/ 	.short	0x0014


	//----- nvinfo : EIATTR_SW_WAR
	.align		4
.L_17:
        /*0064*/ 	.byte	0x04, 0x36
        /*0066*/ 	.short	(.L_19 - .L_18)
.L_18:
        /*0068*/ 	.word	0x00000008
.L_19:


//--------------------- .nv.callgraph             --------------------------
	.section	.nv.callgraph,"",@"SHT_CUDA_CALLGRAPH"
	.align	4
	.sectionentsize	8
	.align		4
        /*0000*/ 	.word	0x00000000
	.align		4
        /*0004*/ 	.word	0xffffffff
	.align		4
        /*0008*/ 	.word	0x00000000
	.align		4
        /*000c*/ 	.word	0xfffffffe
	.align		4
        /*0010*/ 	.word	0x00000000
	.align		4
        /*0014*/ 	.word	0xfffffffd
	.align		4
        /*0018*/ 	.word	0x00000000
	.align		4
        /*001c*/ 	.word	0xfffffffc


//--------------------- .text._Z10vector_sqrPdS_i --------------------------
	.section	.text._Z10vector_sqrPdS_i,"ax",@progbits
	.align	128
        .global         _Z10vector_sqrPdS_i
        .type           _Z10vector_sqrPdS_i,@function
        .size           _Z10vector_sqrPdS_i,(.L_x_1 - _Z10vector_sqrPdS_i)
        .other          _Z10vector_sqrPdS_i,@"STO_CUDA_ENTRY STV_DEFAULT"
_Z10vector_sqrPdS_i:
.text._Z10vector_sqrPdS_i:
[----:B------:R-:W-:Y:S01]  /*0000*/  LDC R1, c[0x0][0x37c] ;  /* 0x0000df00ff017b82 */ /* 0x000fe20000000800 */
[----:B------:R-:W0:Y:S07]  /*0010*/  S2R R0, SR_TID.X ;  /* 0x0000000000007919 */ /* 0x000e2e0000002100 */
[----:B------:R-:W0:Y:S01]  /*0020*/  S2UR UR4, SR_CTAID.X ;  /* 0x00000000000479c3 */ /* 0x000e220000002500 */
[----:B------:R-:W1:Y:S07]  /*0030*/  LDCU UR5, c[0x0][0x390] ;  /* 0x00007200ff0577ac */ /* 0x000e6e0008000800 */
[----:B------:R-:W0:Y:S02]  /*0040*/  LDC R9, c[0x0][0x360] ;  /* 0x0000d800ff097b82 */ /* 0x000e240000000800 */
[----:B0-----:R-:W-:-:S05]  /*0050*/  IMAD R9, R9, UR4, R0 ;  /* 0x0000000409097c24 */ /* 0x001fca000f8e0200 */
[----:B-1----:R-:W-:-:S13]  /*0060*/  ISETP.GE.AND P0, PT, R9, UR5, PT ;  /* 0x0000000509007c0c */ /* 0x002fda000bf06270 */
[----:B------:R-:W-:Y:S05]  /*0070*/  @P0 EXIT ;  /* 0x000000000000094d */ /* 0x000fea0003800000 */
[----:B------:R-:W0:Y:S01]  /*0080*/  LDC.64 R2, c[0x0][0x388] ;  /* 0x0000e200ff027b82 */ /* 0x000e220000000a00 */
[----:B------:R-:W1:Y:S07]  /*0090*/  LDCU.64 UR4, c[0x0][0x358] ;  /* 0x00006b00ff0477ac */ /* 0x000e6e0008000a00 */
[----:B------:R-:W2:Y:S01]  /*00a0*/  LDC.64 R6, c[0x0][0x380] ;  /* 0x0000e000ff067b82 */ /* 0x000ea20000000a00 */
[----:B0-----:R-:W-:-:S06]  /*00b0*/  IMAD.WIDE R2, R9, 0x8, R2 ;  /* 0x0000000809027825 */ /* 0x001fcc00078e0202 */
[----:B-1----:R-:W3:Y:S01]  /*00c0*/  LDG.E.64 R2, desc[UR4][R2.64] ;  /* 0x0000000402027981 */ /* 0x002ee2000c1e1b00 */
[----:B--2---:R-:W-:Y:S01]  /*00d0*/  IMAD.WIDE R6, R9, 0x8, R6 ;  /* 0x0000000809067825 */ /* 0x004fe200078e0206 */
[----:B---3--:R-:W-:-:S07]  /*00e0*/  DMUL R4, R2, R2 ;  /* 0x0000000202047228 */ /* 0x008fce0000000000 */
[----:B------:R-:W-:Y:S01]  /*00f0*/  STG.E.64 desc[UR4][R6.64], R4 ;  /* 0x0000000406007986 */ /* 0x000fe2000c101b04 */
[----:B------:R-:W-:Y:S05]  /*0100*/  EXIT ;  /* 0x000000000000794d */ /* 0x000fea0003800000 */
.L_x_0:
[----:B------:R-:W-:-:S00]  /*0110*/  BRA `(.L_x_0) ;  /* 0xfffffffc00fc7947 */ /* 0x000fc0000383ffff */
[----:B------:R-:W-:-:S00]  /*0120*/  NOP ;  /* 0x0000000000007918 */ /* 0x000fc00000000000 */
        /* <DEDUP_REMOVED lines=13> */
.L_x_1:


//--------------------- .nv.shared.reserved.0     --------------------------
	.section	.nv.shared.reserved.0,"aw",@nobits
	.weak		__nv_reservedSMEM_offset_0_alias
	.size		__nv_reservedSMEM_offset_0_alias, 0, 64
	.other		__nv_reservedSMEM_offset_0_alias,@"STO_CUDA_RESERVED_SHARED STV_DEFAULT"
__nv_reservedSMEM_offset_0_alias:
	.zero		0
	.zero		64


//--------------------- .nv.constant0._Z10vector_sqrPdS_i --------------------------
	.section	.nv.constant0._Z10vector_sqrPdS_i,"a",@progbits
	.sectionflags	@""
	.align	4
.nv.constant0._Z10vector_sqrPdS_i:
	.zero		916


//--------------------- SYMBOLS --------------------------

	.type		.nv.reservedSmem.offset0,@object
	.size		.nv.reservedSmem.offset0,0x4
